//
// Generated by NVIDIA NVVM Compiler
//
// Compiler Build ID: CL-36424714
// Cuda compilation tools, release 13.0, V13.0.88
// Based on NVVM 20.0.0
//

.version 9.0
.target sm_100
.address_size 64

	// .globl	_Z11hello_worldv

.visible .entry _Z11hello_worldv()
{


	ret;

}


// ===== COMPILED SASS (sm_100) =====

	.target	sm_100

	.elftype	@"ET_EXEC"


//--------------------- .note.nv.tkinfo           --------------------------
	.section	.note.nv.tkinfo,"",@"SHT_NOTE"
	.sectionflags	@"SHF_NOTE_NV_TKINFO"
	.tkinfo
        /*0018*/ 	.word	0x00000002
        /*0030*/ 	.string	""
        /*0030*/ 	.string	"ptxas"
        /*0030*/ 	.string	"Cuda compilation tools, release 13.0, V13.0.88"
        /*0030*/ 	.string	"Build cuda_13.0.r13.0/compiler.36424714_0"
        /*0030*/ 	.string	"-arch sm_100 -m 64 "



//--------------------- .note.nv.cuinfo           --------------------------
	.section	.note.nv.cuinfo,"",@"SHT_NOTE"
	.sectionflags	@"SHF_NOTE_NV_CUINFO"
        /*0018*/ 	.short	0x0002
        /*001a*/ 	.short	0x0064
        /*001c*/ 	.short	0x0082
	.zero		2


//--------------------- .nv.info                  --------------------------
	.section	.nv.info,"",@"SHT_CUDA_INFO"
	.align	4


	//----- nvinfo : EIATTR_REGCOUNT
	.align		4
        /*0000*/ 	.byte	0x04, 0x2f
        /*0002*/ 	.short	(.L_1 - .L_0)
	.align		4
.L_0:
        /*0004*/ 	.word	index@(_Z11hello_worldv)
        /*0008*/ 	.word	0x00000004


	//----- nvinfo : EIATTR_FRAME_SIZE
	.align		4
.L_1:
        /*000c*/ 	.byte	0x04, 0x11
        /*000e*/ 	.short	(.L_3 - .L_2)
	.align		4
.L_2:
        /*0010*/ 	.word	index@(_Z11hello_worldv)
        /*0014*/ 	.word	0x00000000


	//----- nvinfo : EIATTR_MIN_STACK_SIZE
	.align		4
.L_3:
        /*0018*/ 	.byte	0x04, 0x12
        /*001a*/ 	.short	(.L_5 - .L_4)
	.align		4
.L_4:
        /*001c*/ 	.word	index@(_Z11hello_worldv)
        /*0020*/ 	.word	0x00000000
.L_5:


//--------------------- .nv.compat                --------------------------
	.section	.nv.compat,"",@"SHT_CUDA_COMPAT_INFO"
	.align	4
        /*0000*/ 	.byte	0x02, 0x09, 0x00, 0x00, 0x02, 0x02, 0x01, 0x00, 0x02, 0x05, 0x05, 0x00, 0x03, 0x07, 0x01, 0x01
        /*0010*/ 	.byte	0x02, 0x03, 0x00, 0x00, 0x02, 0x06, 0x01, 0x00, 0x04, 0x0b, 0x08, 0x00, 0x09, 0x00, 0x00, 0x00
        /*0020*/ 	.byte	0x00, 0x00, 0x00, 0x00


//--------------------- .nv.info._Z11hello_worldv --------------------------
	.section	.nv.info._Z11hello_worldv,"",@"SHT_CUDA_INFO"
	.sectionflags	@""
	.align	4


	//----- nvinfo : EIATTR_CUDA_API_VERSION
	.align		4
        /*0000*/ 	.byte	0x04, 0x37
        /*0002*/ 	.short	(.L_7 - .L_6)
.L_6:
        /*0004*/ 	.word	0x00000082


	//----- nvinfo : EIATTR_SPARSE_MMA_MASK
	.align		4
.L_7:
        /*0008*/ 	.byte	0x03, 0x50
        /*000a*/ 	.short	0x0000


	//----- nvinfo : EIATTR_MAXREG_COUNT
	.align		4
        /*000c*/ 	.byte	0x03, 0x1b
        /*000e*/ 	.short	0x00ff


	//----- nvinfo : EIATTR_MERCURY_ISA_VERSION
	.align		4
        /*0010*/ 	.byte	0x03, 0x5f
        /*0012*/ 	.short	0x0101


	//----- nvinfo : EIATTR_VRC_CTA_INIT_COUNT
	.align		4
        /*0014*/ 	.byte	0x02, 0x4a
	.zero		1
	.zero		1


	//----- nvinfo : EIATTR_EXIT_INSTR_OFFSETS
	.align		4
        /*0018*/ 	.byte	0x04, 0x1c
        /*001a*/ 	.short	(.L_9 - .L_8)


	//   ....[0]....
.L_8:
        /*001c*/ 	.word	0x00000010


	//----- nvinfo : EIATTR_SW_WAR
	.align		4
.L_9:
        /*0020*/ 	.byte	0x04, 0x36
        /*0022*/ 	.short	(.L_11 - .L_10)
.L_10:
        /*0024*/ 	.word	0x00000008
.L_11:


//--------------------- .nv.callgraph             --------------------------
	.section	.nv.callgraph,"",@"SHT_CUDA_CALLGRAPH"
	.align	4
	.sectionentsize	8
	.align		4
        /*0000*/ 	.word	0x00000000
	.align		4
        /*0004*/ 	.word	0xffffffff
	.align		4
        /*0008*/ 	.word	0x00000000
	.align		4
        /*000c*/ 	.word	0xfffffffe
	.align		4
        /*0010*/ 	.word	0x00000000
	.align		4
        /*0014*/ 	.word	0xfffffffd
	.align		4
        /*0018*/ 	.word	0x00000000
	.align		4
        /*001c*/ 	.word	0xfffffffc


//--------------------- .text._Z11hello_worldv    --------------------------
	.section	.text._Z11hello_worldv,"ax",@progbits
	.align	128
        .global         _Z11hello_worldv
        .type           _Z11hello_worldv,@function
        .size           _Z11hello_worldv,(.L_x_1 - _Z11hello_worldv)
        .other          _Z11hello_worldv,@"STO_CUDA_ENTRY STV_DEFAULT"
_Z11hello_worldv:
.text._Z11hello_worldv:
[----:B------:R-:W-:Y:S01]  /*0000*/  LDC R1, c[0x0][0x37c] ;  /* 0x0000df00ff017b82 */ /* 0x000fe20000000800 */
[----:B------:R-:W-:Y:S05]  /*0010*/  EXIT ;  /* 0x000000000000794d */ /* 0x000fea0003800000 */
.L_x_0:
[----:B------:R-:W-:-:S00]  /*0020*/  BRA `(.L_x_0) ;  /* 0xfffffffc00fc7947 */ /* 0x000fc0000383ffff */
[----:B------:R-:W-:-:S00]  /*0030*/  NOP ;  /* 0x0000000000007918 */ /* 0x000fc00000000000 */
        /* <DEDUP_REMOVED lines=12> */
.L_x_1:


//--------------------- .nv.shared.reserved.0     --------------------------
	.section	.nv.shared.reserved.0,"aw",@nobits
	.weak		__nv_reservedSMEM_offset_0_alias
	.size		__nv_reservedSMEM_offset_0_alias, 0, 64
	.other		__nv_reservedSMEM_offset_0_alias,@"STO_CUDA_RESERVED_SHARED STV_DEFAULT"
__nv_reservedSMEM_offset_0_alias:
	.zero		0
	.zero		64


//--------------------- .nv.constant0._Z11hello_worldv --------------------------
	.section	.nv.constant0._Z11hello_worldv,"a",@progbits
	.sectionflags	@""
	.align	4
.nv.constant0._Z11hello_worldv:
	.zero		896


//--------------------- SYMBOLS --------------------------

	.type		.nv.reservedSmem.offset0,@object
	.size		.nv.reservedSmem.offset0,0x4
